//
// Generated by NVIDIA NVVM Compiler
//
// Compiler Build ID: CL-36424714
// Cuda compilation tools, release 13.0, V13.0.88
// Based on NVVM 20.0.0
//

.version 9.0
.target sm_100
.address_size 64

	// .globl	_Z9summationPiS_i
// _ZZ9summationPiS_iE6shared has been demoted

.visible .entry _Z9summationPiS_i(
	.param .u64 .ptr .align 1 _Z9summationPiS_i_param_0,
	.param .u64 .ptr .align 1 _Z9summationPiS_i_param_1,
	.param .u32 _Z9summationPiS_i_param_2
)
{
	.reg .pred 	%p<6>;
	.reg .b32 	%r<22>;
	.reg .b64 	%rd<9>;
	// demoted variable
	.shared .align 4 .b8 _ZZ9summationPiS_iE6shared[1024];
	ld.param.u64 	%rd1, [_Z9summationPiS_i_param_0];
	ld.param.u64 	%rd2, [_Z9summationPiS_i_param_1];
	ld.param.u32 	%r11, [_Z9summationPiS_i_param_2];
	mov.u32 	%r1, %tid.x;
	mov.u32 	%r2, %ctaid.x;
	mov.u32 	%r21, %ntid.x;
	mad.lo.s32 	%r4, %r2, %r21, %r1;
	setp.ge.s32 	%p1, %r4, %r11;
	mov.b32 	%r20, 1;
	@%p1 bra 	$L__BB0_2;
	cvta.to.global.u64 	%rd3, %rd1;
	mul.wide.s32 	%rd4, %r4, 4;
	add.s64 	%rd5, %rd3, %rd4;
	ld.global.u32 	%r20, [%rd5];
$L__BB0_2:
	shl.b32 	%r12, %r1, 2;
	mov.u32 	%r13, _ZZ9summationPiS_iE6shared;
	add.s32 	%r7, %r13, %r12;
	st.shared.u32 	[%r7], %r20;
	bar.sync 	0;
	setp.lt.u32 	%p2, %r21, 2;
	@%p2 bra 	$L__BB0_6;
$L__BB0_3:
	shr.u32 	%r9, %r21, 1;
	setp.ge.u32 	%p3, %r1, %r9;
	@%p3 bra 	$L__BB0_5;
	shl.b32 	%r14, %r9, 2;
	add.s32 	%r15, %r7, %r14;
	ld.shared.u32 	%r16, [%r15];
	ld.shared.u32 	%r17, [%r7];
	mul.lo.s32 	%r18, %r17, %r16;
	st.shared.u32 	[%r7], %r18;
$L__BB0_5:
	bar.sync 	0;
	setp.gt.u32 	%p4, %r21, 3;
	mov.u32 	%r21, %r9;
	@%p4 bra 	$L__BB0_3;
$L__BB0_6:
	setp.ne.s32 	%p5, %r1, 0;
	@%p5 bra 	$L__BB0_8;
	ld.shared.u32 	%r19, [_ZZ9summationPiS_iE6shared];
	cvta.to.global.u64 	%rd6, %rd2;
	mul.wide.u32 	%rd7, %r2, 4;
	add.s64 	%rd8, %rd6, %rd7;
	st.global.u32 	[%rd8], %r19;
$L__BB0_8:
	ret;

}


// ===== COMPILED SASS (sm_100) =====

	.target	sm_100

	.elftype	@"ET_EXEC"


//--------------------- .note.nv.tkinfo           --------------------------
	.section	.note.nv.tkinfo,"",@"SHT_NOTE"
	.sectionflags	@"SHF_NOTE_NV_TKINFO"
	.tkinfo
        /*0018*/ 	.word	0x00000002
        /*0030*/ 	.string	""
        /*0030*/ 	.string	"ptxas"
        /*0030*/ 	.string	"Cuda compilation tools, release 13.0, V13.0.88"
        /*0030*/ 	.string	"Build cuda_13.0.r13.0/compiler.36424714_0"
        /*0030*/ 	.string	"-arch sm_100 -m 64 "



//--------------------- .note.nv.cuinfo           --------------------------
	.section	.note.nv.cuinfo,"",@"SHT_NOTE"
	.sectionflags	@"SHF_NOTE_NV_CUINFO"
        /*0018*/ 	.short	0x0002
        /*001a*/ 	.short	0x0064
        /*001c*/ 	.short	0x0082
	.zero		2


//--------------------- .nv.info                  --------------------------
	.section	.nv.info,"",@"SHT_CUDA_INFO"
	.align	4


	//----- nvinfo : EIATTR_REGCOUNT
	.align		4
        /*0000*/ 	.byte	0x04, 0x2f
        /*0002*/ 	.short	(.L_1 - .L_0)
	.align		4
.L_0:
        /*0004*/ 	.word	index@(_Z9summationPiS_i)
        /*0008*/ 	.word	0x0000000b


	//----- nvinfo : EIATTR_FRAME_SIZE
	.align		4
.L_1:
        /*000c*/ 	.byte	0x04, 0x11
        /*000e*/ 	.short	(.L_3 - .L_2)
	.align		4
.L_2:
        /*0010*/ 	.word	index@(_Z9summationPiS_i)
        /*0014*/ 	.word	0x00000000


	//----- nvinfo : EIATTR_MIN_STACK_SIZE
	.align		4
.L_3:
        /*0018*/ 	.byte	0x04, 0x12
        /*001a*/ 	.short	(.L_5 - .L_4)
	.align		4
.L_4:
        /*001c*/ 	.word	index@(_Z9summationPiS_i)
        /*0020*/ 	.word	0x00000000
.L_5:


//--------------------- .nv.compat                --------------------------
	.section	.nv.compat,"",@"SHT_CUDA_COMPAT_INFO"
	.align	4
        /*0000*/ 	.byte	0x02, 0x09, 0x00, 0x00, 0x02, 0x02, 0x01, 0x00, 0x02, 0x05, 0x05, 0x00, 0x03, 0x07, 0x01, 0x01
        /*0010*/ 	.byte	0x02, 0x03, 0x00, 0x00, 0x02, 0x06, 0x01, 0x00, 0x04, 0x0b, 0x08, 0x00, 0x09, 0x00, 0x00, 0x00
        /*0020*/ 	.byte	0x00, 0x00, 0x00, 0x00


//--------------------- .nv.info._Z9summationPiS_i --------------------------
	.section	.nv.info._Z9summationPiS_i,"",@"SHT_CUDA_INFO"
	.sectionflags	@""
	.align	4


	//----- nvinfo : EIATTR_CUDA_API_VERSION
	.align		4
        /*0000*/ 	.byte	0x04, 0x37
        /*0002*/ 	.short	(.L_7 - .L_6)
.L_6:
        /*0004*/ 	.word	0x00000082


	//----- nvinfo : EIATTR_KPARAM_INFO
	.align		4
.L_7:
        /*0008*/ 	.byte	0x04, 0x17
        /*000a*/ 	.short	(.L_9 - .L_8)
.L_8:
        /*000c*/ 	.word	0x00000000
        /*0010*/ 	.short	0x0002
        /*0012*/ 	.short	0x0010
        /*0014*/ 	.byte	0x00, 0xf0, 0x11, 0x00


	//----- nvinfo : EIATTR_KPARAM_INFO
	.align		4
.L_9:
        /*0018*/ 	.byte	0x04, 0x17
        /*001a*/ 	.short	(.L_11 - .L_10)
.L_10:
        /*001c*/ 	.word	0x00000000
        /*0020*/ 	.short	0x0001
        /*0022*/ 	.short	0x0008
        /*0024*/ 	.byte	0x00, 0xf5, 0x21, 0x00


	//----- nvinfo : EIATTR_KPARAM_INFO
	.align		4
.L_11:
        /*0028*/ 	.byte	0x04, 0x17
        /*002a*/ 	.short	(.L_13 - .L_12)
.L_12:
        /*002c*/ 	.word	0x00000000
        /*0030*/ 	.short	0x0000
        /*0032*/ 	.short	0x0000
        /*0034*/ 	.byte	0x00, 0xf5, 0x21, 0x00


	//----- nvinfo : EIATTR_SPARSE_MMA_MASK
	.align		4
.L_13:
        /*0038*/ 	.byte	0x03, 0x50
        /*003a*/ 	.short	0x0000


	//----- nvinfo : EIATTR_MAXREG_COUNT
	.align		4
        /*003c*/ 	.byte	0x03, 0x1b
        /*003e*/ 	.short	0x00ff


	//----- nvinfo : EIATTR_NUM_BARRIERS
	.align		4
        /*0040*/ 	.byte	0x02, 0x4c
        /*0042*/ 	.byte	0x01
	.zero		1


	//----- nvinfo : EIATTR_MERCURY_ISA_VERSION
	.align		4
        /*0044*/ 	.byte	0x03, 0x5f
        /*0046*/ 	.short	0x0101


	//----- nvinfo : EIATTR_VRC_CTA_INIT_COUNT
	.align		4
        /*0048*/ 	.byte	0x02, 0x4a
	.zero		1
	.zero		1


	//----- nvinfo : EIATTR_EXIT_INSTR_OFFSETS
	.align		4
        /*004c*/ 	.byte	0x04, 0x1c
        /*004e*/ 	.short	(.L_15 - .L_14)


	//   ....[0]....
.L_14:
        /*0050*/ 	.word	0x00000210


	//   ....[1]....
        /*0054*/ 	.word	0x00000290


	//----- nvinfo : EIATTR_CBANK_PARAM_SIZE
	.align		4
.L_15:
        /*0058*/ 	.byte	0x03, 0x19
        /*005a*/ 	.short	0x0014


	//----- nvinfo : EIATTR_PARAM_CBANK
	.align		4
        /*005c*/ 	.byte	0x04, 0x0a
        /*005e*/ 	.short	(.L_17 - .L_16)
	.align		4
.L_16:
        /*0060*/ 	.word	index@(.nv.constant0._Z9summationPiS_i)
        /*0064*/ 	.short	0x0380
        /*0066*/ 	.short	0x0014


	//----- nvinfo : EIATTR_SW_WAR
	.align		4
.L_17:
        /*0068*/ 	.byte	0x04, 0x36
        /*006a*/ 	.short	(.L_19 - .L_18)
.L_18:
        /*006c*/ 	.word	0x00000008
.L_19:


//--------------------- .nv.callgraph             --------------------------
	.section	.nv.callgraph,"",@"SHT_CUDA_CALLGRAPH"
	.align	4
	.sectionentsize	8
	.align		4
        /*0000*/ 	.word	0x00000000
	.align		4
        /*0004*/ 	.word	0xffffffff
	.align		4
        /*0008*/ 	.word	0x00000000
	.align		4
        /*000c*/ 	.word	0xfffffffe
	.align		4
        /*0010*/ 	.word	0x00000000
	.align		4
        /*0014*/ 	.word	0xfffffffd
	.align		4
        /*0018*/ 	.word	0x00000000
	.align		4
        /*001c*/ 	.word	0xfffffffc


//--------------------- .text._Z9summationPiS_i   --------------------------
	.section	.text._Z9summationPiS_i,"ax",@progbits
	.align	128
        .global         _Z9summationPiS_i
        .type           _Z9summationPiS_i,@function
        .size           _Z9summationPiS_i,(.L_x_3 - _Z9summationPiS_i)
        .other          _Z9summationPiS_i,@"STO_CUDA_ENTRY STV_DEFAULT"
_Z9summationPiS_i:
.text._Z9summationPiS_i:
[----:B------:R-:W-:Y:S01]  /*0000*/  LDC R1, c[0x0][0x37c] ;  /* 0x0000df00ff017b82 */ /* 0x000fe20000000800 */
[----:B------:R-:W0:Y:S01]  /*0010*/  S2R R6, SR_TID.X ;  /* 0x0000000000067919 */ /* 0x000e220000002100 */
[----:B------:R-:W0:Y:S01]  /*0020*/  LDCU UR8, c[0x0][0x360] ;  /* 0x00006c00ff0877ac */ /* 0x000e220008000800 */
[----:B------:R-:W-:Y:S01]  /*0030*/  IMAD.MOV.U32 R4, RZ, RZ, 0x1 ;  /* 0x00000001ff047424 */ /* 0x000fe200078e00ff */
[----:B------:R-:W0:Y:S01]  /*0040*/  S2R R7, SR_CTAID.X ;  /* 0x0000000000077919 */ /* 0x000e220000002500 */
[----:B------:R-:W1:Y:S01]  /*0050*/  LDCU UR4, c[0x0][0x390] ;  /* 0x00007200ff0477ac */ /* 0x000e620008000800 */
[----:B------:R-:W2:Y:S01]  /*0060*/  LDCU.64 UR6, c[0x0][0x358] ;  /* 0x00006b00ff0677ac */ /* 0x000ea20008000a00 */
[----:B0-----:R-:W-:-:S05]  /*0070*/  IMAD R5, R7, UR8, R6 ;  /* 0x0000000807057c24 */ /* 0x001fca000f8e0206 */
[----:B-1----:R-:W-:-:S13]  /*0080*/  ISETP.GE.AND P0, PT, R5, UR4, PT ;  /* 0x0000000405007c0c */ /* 0x002fda000bf06270 */
[----:B------:R-:W0:Y:S02]  /*0090*/  @!P0 LDC.64 R2, c[0x0][0x380] ;  /* 0x0000e000ff028b82 */ /* 0x000e240000000a00 */
[----:B0-----:R-:W-:-:S05]  /*00a0*/  @!P0 IMAD.WIDE R2, R5, 0x4, R2 ;  /* 0x0000000405028825 */ /* 0x001fca00078e0202 */
[----:B--2---:R-:W2:Y:S01]  /*00b0*/  @!P0 LDG.E R4, desc[UR6][R2.64] ;  /* 0x0000000602048981 */ /* 0x004ea2000c1e1900 */
[----:B------:R-:W0:Y:S01]  /*00c0*/  S2UR UR5, SR_CgaCtaId ;  /* 0x00000000000579c3 */ /* 0x000e220000008800 */
[----:B------:R-:W-:Y:S01]  /*00d0*/  IMAD.U32 R0, RZ, RZ, UR8 ;  /* 0x00000008ff007e24 */ /* 0x000fe2000f8e00ff */
[----:B------:R-:W-:Y:S01]  /*00e0*/  UMOV UR4, 0x400 ;  /* 0x0000040000047882 */ /* 0x000fe20000000000 */
[----:B------:R-:W-:-:S03]  /*00f0*/  ISETP.NE.AND P0, PT, R6, RZ, PT ;  /* 0x000000ff0600720c */ /* 0x000fc60003f05270 */
[----:B------:R-:W-:Y:S01]  /*0100*/  ISETP.GE.U32.AND P1, PT, R0, 0x2, PT ;  /* 0x000000020000780c */ /* 0x000fe20003f26070 */
[----:B0-----:R-:W-:-:S06]  /*0110*/  ULEA UR4, UR5, UR4, 0x18 ;  /* 0x0000000405047291 */ /* 0x001fcc000f8ec0ff */
[----:B------:R-:W-:-:S05]  /*0120*/  LEA R5, R6, UR4, 0x2 ;  /* 0x0000000406057c11 */ /* 0x000fca000f8e10ff */
[----:B--2---:R0:W-:Y:S01]  /*0130*/  STS [R5], R4 ;  /* 0x0000000405007388 */ /* 0x0041e20000000800 */
[----:B------:R-:W-:Y:S06]  /*0140*/  BAR.SYNC.DEFER_BLOCKING 0x0 ;  /* 0x0000000000007b1d */ /* 0x000fec0000010000 */
[----:B------:R-:W-:Y:S05]  /*0150*/  @!P1 BRA `(.L_x_0) ;  /* 0x00000000002c9947 */ /* 0x000fea0003800000 */
.L_x_1:
[----:B------:R-:W-:-:S04]  /*0160*/  SHF.R.U32.HI R8, RZ, 0x1, R0 ;  /* 0x00000001ff087819 */ /* 0x000fc80000011600 */
[----:B------:R-:W-:-:S13]  /*0170*/  ISETP.GE.U32.AND P1, PT, R6, R8, PT ;  /* 0x000000080600720c */ /* 0x000fda0003f26070 */
[----:B------:R-:W-:Y:S01]  /*0180*/  @!P1 LEA R2, R8, R5, 0x2 ;  /* 0x0000000508029211 */ /* 0x000fe200078e10ff */
[----:B------:R-:W-:Y:S05]  /*0190*/  @!P1 LDS R3, [R5] ;  /* 0x0000000005039984 */ /* 0x000fea0000000800 */
[----:B------:R-:W0:Y:S02]  /*01a0*/  @!P1 LDS R2, [R2] ;  /* 0x0000000002029984 */ /* 0x000e240000000800 */
[----:B0-----:R-:W-:-:S05]  /*01b0*/  @!P1 IMAD R4, R2, R3, RZ ;  /* 0x0000000302049224 */ /* 0x001fca00078e02ff */
[----:B------:R1:W-:Y:S01]  /*01c0*/  @!P1 STS [R5], R4 ;  /* 0x0000000405009388 */ /* 0x0003e20000000800 */
[----:B------:R-:W-:Y:S01]  /*01d0*/  BAR.SYNC.DEFER_BLOCKING 0x0 ;  /* 0x0000000000007b1d */ /* 0x000fe20000010000 */
[----:B------:R-:W-:Y:S01]  /*01e0*/  ISETP.GT.U32.AND P1, PT, R0, 0x3, PT ;  /* 0x000000030000780c */ /* 0x000fe20003f24070 */
[----:B------:R-:W-:-:S12]  /*01f0*/  IMAD.MOV.U32 R0, RZ, RZ, R8 ;  /* 0x000000ffff007224 */ /* 0x000fd800078e0008 */
[----:B-1----:R-:W-:Y:S05]  /*0200*/  @P1 BRA `(.L_x_1) ;  /* 0xfffffffc00d41947 */ /* 0x002fea000383ffff */
.L_x_0:
[----:B------:R-:W-:Y:S05]  /*0210*/  @P0 EXIT ;  /* 0x000000000000094d */ /* 0x000fea0003800000 */
[----:B------:R-:W1:Y:S01]  /*0220*/  S2UR UR5, SR_CgaCtaId ;  /* 0x00000000000579c3 */ /* 0x000e620000008800 */
[----:B------:R-:W-:-:S07]  /*0230*/  UMOV UR4, 0x400 ;  /* 0x0000040000047882 */ /* 0x000fce0000000000 */
[----:B------:R-:W2:Y:S01]  /*0240*/  LDC.64 R2, c[0x0][0x388] ;  /* 0x0000e200ff027b82 */ /* 0x000ea20000000a00 */
[----:B-1----:R-:W-:Y:S01]  /*0250*/  ULEA UR4, UR5, UR4, 0x18 ;  /* 0x0000000405047291 */ /* 0x002fe2000f8ec0ff */
[----:B--2---:R-:W-:-:S08]  /*0260*/  IMAD.WIDE.U32 R2, R7, 0x4, R2 ;  /* 0x0000000407027825 */ /* 0x004fd000078e0002 */
[----:B0-----:R-:W0:Y:S04]  /*0270*/  LDS R5, [UR4] ;  /* 0x00000004ff057984 */ /* 0x001e280008000800 */
[----:B0-----:R-:W-:Y:S01]  /*0280*/  STG.E desc[UR6][R2.64], R5 ;  /* 0x0000000502007986 */ /* 0x001fe2000c101906 */
[----:B------:R-:W-:Y:S05]  /*0290*/  EXIT ;  /* 0x000000000000794d */ /* 0x000fea0003800000 */
.L_x_2:
[----:B------:R-:W-:-:S00]  /*02a0*/  BRA `(.L_x_2) ;  /* 0xfffffffc00fc7947 */ /* 0x000fc0000383ffff */
[----:B------:R-:W-:-:S00]  /*02b0*/  NOP ;  /* 0x0000000000007918 */ /* 0x000fc00000000000 */
        /* <DEDUP_REMOVED lines=12> */
.L_x_3:


//--------------------- .nv.shared._Z9summationPiS_i --------------------------
	.section	.nv.shared._Z9summationPiS_i,"aw",@nobits
	.sectionflags	@""
	.align	4
.nv.shared._Z9summationPiS_i:
	.zero		2048


//--------------------- .nv.shared.reserved.0     --------------------------
	.section	.nv.shared.reserved.0,"aw",@nobits
	.weak		__nv_reservedSMEM_offset_0_alias
	.size		__nv_reservedSMEM_offset_0_alias, 0, 64
	.other		__nv_reservedSMEM_offset_0_alias,@"STO_CUDA_RESERVED_SHARED STV_DEFAULT"
__nv_reservedSMEM_offset_0_alias:
	.zero		0
	.zero		64


//--------------------- .nv.constant0._Z9summationPiS_i --------------------------
	.section	.nv.constant0._Z9summationPiS_i,"a",@progbits
	.sectionflags	@""
	.align	4
.nv.constant0._Z9summationPiS_i:
	.zero		916


//--------------------- SYMBOLS --------------------------

	.type		.nv.reservedSmem.offset0,@object
	.size		.nv.reservedSmem.offset0,0x4
	.type		.nv.reservedSmem.cap,@object
	.size		.nv.reservedSmem.cap,0x4
